//
// Generated by NVIDIA NVVM Compiler
//
// Compiler Build ID: CL-36424714
// Cuda compilation tools, release 13.0, V13.0.88
// Based on NVVM 20.0.0
//

.version 9.0
.target sm_100
.address_size 64

	// .globl	_Z6kernelPiS_

.visible .entry _Z6kernelPiS_(
	.param .u64 .ptr .align 1 _Z6kernelPiS__param_0,
	.param .u64 .ptr .align 1 _Z6kernelPiS__param_1
)
{
	.reg .b32 	%r<3>;
	.reg .b64 	%rd<8>;

	ld.param.u64 	%rd1, [_Z6kernelPiS__param_0];
	ld.param.u64 	%rd2, [_Z6kernelPiS__param_1];
	cvta.to.global.u64 	%rd3, %rd1;
	cvta.to.global.u64 	%rd4, %rd2;
	mov.u32 	%r1, %tid.x;
	mul.wide.u32 	%rd5, %r1, 4;
	add.s64 	%rd6, %rd4, %rd5;
	ld.global.u32 	%r2, [%rd6];
	add.s64 	%rd7, %rd3, %rd5;
	st.global.u32 	[%rd7], %r2;
	ret;

}


// ===== COMPILED SASS (sm_100) =====

	.target	sm_100

	.elftype	@"ET_EXEC"


//--------------------- .note.nv.tkinfo           --------------------------
	.section	.note.nv.tkinfo,"",@"SHT_NOTE"
	.sectionflags	@"SHF_NOTE_NV_TKINFO"
	.tkinfo
        /*0018*/ 	.word	0x00000002
        /*0030*/ 	.string	""
        /*0030*/ 	.string	"ptxas"
        /*0030*/ 	.string	"Cuda compilation tools, release 13.0, V13.0.88"
        /*0030*/ 	.string	"Build cuda_13.0.r13.0/compiler.36424714_0"
        /*0030*/ 	.string	"-arch sm_100 -m 64 "



//--------------------- .note.nv.cuinfo           --------------------------
	.section	.note.nv.cuinfo,"",@"SHT_NOTE"
	.sectionflags	@"SHF_NOTE_NV_CUINFO"
        /*0018*/ 	.short	0x0002
        /*001a*/ 	.short	0x0064
        /*001c*/ 	.short	0x0082
	.zero		2


//--------------------- .nv.info                  --------------------------
	.section	.nv.info,"",@"SHT_CUDA_INFO"
	.align	4


	//----- nvinfo : EIATTR_REGCOUNT
	.align		4
        /*0000*/ 	.byte	0x04, 0x2f
        /*0002*/ 	.short	(.L_1 - .L_0)
	.align		4
.L_0:
        /*0004*/ 	.word	index@(_Z6kernelPiS_)
        /*0008*/ 	.word	0x0000000a


	//----- nvinfo : EIATTR_FRAME_SIZE
	.align		4
.L_1:
        /*000c*/ 	.byte	0x04, 0x11
        /*000e*/ 	.short	(.L_3 - .L_2)
	.align		4
.L_2:
        /*0010*/ 	.word	index@(_Z6kernelPiS_)
        /*0014*/ 	.word	0x00000000


	//----- nvinfo : EIATTR_MIN_STACK_SIZE
	.align		4
.L_3:
        /*0018*/ 	.byte	0x04, 0x12
        /*001a*/ 	.short	(.L_5 - .L_4)
	.align		4
.L_4:
        /*001c*/ 	.word	index@(_Z6kernelPiS_)
        /*0020*/ 	.word	0x00000000
.L_5:


//--------------------- .nv.compat                --------------------------
	.section	.nv.compat,"",@"SHT_CUDA_COMPAT_INFO"
	.align	4
        /*0000*/ 	.byte	0x02, 0x09, 0x00, 0x00, 0x02, 0x02, 0x01, 0x00, 0x02, 0x05, 0x05, 0x00, 0x03, 0x07, 0x01, 0x01
        /*0010*/ 	.byte	0x02, 0x03, 0x00, 0x00, 0x02, 0x06, 0x01, 0x00, 0x04, 0x0b, 0x08, 0x00, 0x09, 0x00, 0x00, 0x00
        /*0020*/ 	.byte	0x00, 0x00, 0x00, 0x00


//--------------------- .nv.info._Z6kernelPiS_    --------------------------
	.section	.nv.info._Z6kernelPiS_,"",@"SHT_CUDA_INFO"
	.sectionflags	@""
	.align	4


	//----- nvinfo : EIATTR_CUDA_API_VERSION
	.align		4
        /*0000*/ 	.byte	0x04, 0x37
        /*0002*/ 	.short	(.L_7 - .L_6)
.L_6:
        /*0004*/ 	.word	0x00000082


	//----- nvinfo : EIATTR_KPARAM_INFO
	.align		4
.L_7:
        /*0008*/ 	.byte	0x04, 0x17
        /*000a*/ 	.short	(.L_9 - .L_8)
.L_8:
        /*000c*/ 	.word	0x00000000
        /*0010*/ 	.short	0x0001
        /*0012*/ 	.short	0x0008
        /*0014*/ 	.byte	0x00, 0xf5, 0x21, 0x00


	//----- nvinfo : EIATTR_KPARAM_INFO
	.align		4
.L_9:
        /*0018*/ 	.byte	0x04, 0x17
        /*001a*/ 	.short	(.L_11 - .L_10)
.L_10:
        /*001c*/ 	.word	0x00000000
        /*0020*/ 	.short	0x0000
        /*0022*/ 	.short	0x0000
        /*0024*/ 	.byte	0x00, 0xf5, 0x21, 0x00


	//----- nvinfo : EIATTR_SPARSE_MMA_MASK
	.align		4
.L_11:
        /*0028*/ 	.byte	0x03, 0x50
        /*002a*/ 	.short	0x0000


	//----- nvinfo : EIATTR_MAXREG_COUNT
	.align		4
        /*002c*/ 	.byte	0x03, 0x1b
        /*002e*/ 	.short	0x00ff


	//----- nvinfo : EIATTR_MERCURY_ISA_VERSION
	.align		4
        /*0030*/ 	.byte	0x03, 0x5f
        /*0032*/ 	.short	0x0101


	//----- nvinfo : EIATTR_VRC_CTA_INIT_COUNT
	.align		4
        /*0034*/ 	.byte	0x02, 0x4a
	.zero		1
	.zero		1


	//----- nvinfo : EIATTR_EXIT_INSTR_OFFSETS
	.align		4
        /*0038*/ 	.byte	0x04, 0x1c
        /*003a*/ 	.short	(.L_13 - .L_12)


	//   ....[0]....
.L_12:
        /*003c*/ 	.word	0x00000090


	//----- nvinfo : EIATTR_CBANK_PARAM_SIZE
	.align		4
.L_13:
        /*0040*/ 	.byte	0x03, 0x19
        /*0042*/ 	.short	0x0010


	//----- nvinfo : EIATTR_PARAM_CBANK
	.align		4
        /*0044*/ 	.byte	0x04, 0x0a
        /*0046*/ 	.short	(.L_15 - .L_14)
	.align		4
.L_14:
        /*0048*/ 	.word	index@(.nv.constant0._Z6kernelPiS_)
        /*004c*/ 	.short	0x0380
        /*004e*/ 	.short	0x0010


	//----- nvinfo : EIATTR_SW_WAR
	.align		4
.L_15:
        /*0050*/ 	.byte	0x04, 0x36
        /*0052*/ 	.short	(.L_17 - .L_16)
.L_16:
        /*0054*/ 	.word	0x00000008
.L_17:


//--------------------- .nv.callgraph             --------------------------
	.section	.nv.callgraph,"",@"SHT_CUDA_CALLGRAPH"
	.align	4
	.sectionentsize	8
	.align		4
        /*0000*/ 	.word	0x00000000
	.align		4
        /*0004*/ 	.word	0xffffffff
	.align		4
        /*0008*/ 	.word	0x00000000
	.align		4
        /*000c*/ 	.word	0xfffffffe
	.align		4
        /*0010*/ 	.word	0x00000000
	.align		4
        /*0014*/ 	.word	0xfffffffd
	.align		4
        /*0018*/ 	.word	0x00000000
	.align		4
        /*001c*/ 	.word	0xfffffffc


//--------------------- .text._Z6kernelPiS_       --------------------------
	.section	.text._Z6kernelPiS_,"ax",@progbits
	.align	128
        .global         _Z6kernelPiS_
        .type           _Z6kernelPiS_,@function
        .size           _Z6kernelPiS_,(.L_x_1 - _Z6kernelPiS_)
        .other          _Z6kernelPiS_,@"STO_CUDA_ENTRY STV_DEFAULT"
_Z6kernelPiS_:
.text._Z6kernelPiS_:
[----:B------:R-:W-:Y:S01]  /*0000*/  LDC R1, c[0x0][0x37c] ;  /* 0x0000df00ff017b82 */ /* 0x000fe20000000800 */
[----:B------:R-:W0:Y:S07]  /*0010*/  S2R R7, SR_TID.X ;  /* 0x0000000000077919 */ /* 0x000e2e0000002100 */
[----:B------:R-:W0:Y:S01]  /*0020*/  LDC.64 R2, c[0x0][0x388] ;  /* 0x0000e200ff027b82 */ /* 0x000e220000000a00 */
[----:B------:R-:W1:Y:S07]  /*0030*/  LDCU.64 UR4, c[0x0][0x358] ;  /* 0x00006b00ff0477ac */ /* 0x000e6e0008000a00 */
[----:B------:R-:W2:Y:S01]  /*0040*/  LDC.64 R4, c[0x0][0x380] ;  /* 0x0000e000ff047b82 */ /* 0x000ea20000000a00 */
[----:B0-----:R-:W-:-:S06]  /*0050*/  IMAD.WIDE.U32 R2, R7, 0x4, R2 ;  /* 0x0000000407027825 */ /* 0x001fcc00078e0002 */
[----:B-1----:R-:W3:Y:S01]  /*0060*/  LDG.E R3, desc[UR4][R2.64] ;  /* 0x0000000402037981 */ /* 0x002ee2000c1e1900 */
[----:B--2---:R-:W-:-:S05]  /*0070*/  IMAD.WIDE.U32 R4, R7, 0x4, R4 ;  /* 0x0000000407047825 */ /* 0x004fca00078e0004 */
[----:B---3--:R-:W-:Y:S01]  /*0080*/  STG.E desc[UR4][R4.64], R3 ;  /* 0x0000000304007986 */ /* 0x008fe2000c101904 */
[----:B------:R-:W-:Y:S05]  /*0090*/  EXIT ;  /* 0x000000000000794d */ /* 0x000fea0003800000 */
.L_x_0:
[----:B------:R-:W-:-:S00]  /*00a0*/  BRA `(.L_x_0) ;  /* 0xfffffffc00fc7947 */ /* 0x000fc0000383ffff */
[----:B------:R-:W-:-:S00]  /*00b0*/  NOP ;  /* 0x0000000000007918 */ /* 0x000fc00000000000 */
        /* <DEDUP_REMOVED lines=12> */
.L_x_1:


//--------------------- .nv.shared.reserved.0     --------------------------
	.section	.nv.shared.reserved.0,"aw",@nobits
	.weak		__nv_reservedSMEM_offset_0_alias
	.size		__nv_reservedSMEM_offset_0_alias, 0, 64
	.other		__nv_reservedSMEM_offset_0_alias,@"STO_CUDA_RESERVED_SHARED STV_DEFAULT"
__nv_reservedSMEM_offset_0_alias:
	.zero		0
	.zero		64


//--------------------- .nv.constant0._Z6kernelPiS_ --------------------------
	.section	.nv.constant0._Z6kernelPiS_,"a",@progbits
	.sectionflags	@""
	.align	4
.nv.constant0._Z6kernelPiS_:
	.zero		912


//--------------------- SYMBOLS --------------------------

	.type		.nv.reservedSmem.offset0,@object
	.size		.nv.reservedSmem.offset0,0x4
